//
// Generated by NVIDIA NVVM Compiler
//
// Compiler Build ID: CL-36424714
// Cuda compilation tools, release 13.0, V13.0.88
// Based on NVVM 20.0.0
//

.version 9.0
.target sm_100
.address_size 64

	// .globl	_Z5hellov
.extern .func  (.param .b32 func_retval0) vprintf
(
	.param .b64 vprintf_param_0,
	.param .b64 vprintf_param_1
)
;
.global .align 1 .b8 $str[8] = {72, 101, 108, 108, 111, 33, 10};

.visible .entry _Z5hellov()
{
	.reg .b32 	%r<3>;
	.reg .b64 	%rd<3>;

	mov.u64 	%rd1, $str;
	cvta.global.u64 	%rd2, %rd1;
	{ // callseq 0, 0
	.param .b64 param0;
	st.param.b64 	[param0], %rd2;
	.param .b64 param1;
	st.param.b64 	[param1], 0;
	.param .b32 retval0;
	call.uni (retval0), 
	vprintf, 
	(
	param0, 
	param1
	);
	ld.param.b32 	%r1, [retval0];
	} // callseq 0
	ret;

}


// ===== COMPILED SASS (sm_100) =====

	.target	sm_100

	.elftype	@"ET_EXEC"


//--------------------- .note.nv.tkinfo           --------------------------
	.section	.note.nv.tkinfo,"",@"SHT_NOTE"
	.sectionflags	@"SHF_NOTE_NV_TKINFO"
	.tkinfo
        /*0018*/ 	.word	0x00000002
        /*0030*/ 	.string	""
        /*0030*/ 	.string	"ptxas"
        /*0030*/ 	.string	"Cuda compilation tools, release 13.0, V13.0.88"
        /*0030*/ 	.string	"Build cuda_13.0.r13.0/compiler.36424714_0"
        /*0030*/ 	.string	"-arch sm_100 -m 64 "



//--------------------- .note.nv.cuinfo           --------------------------
	.section	.note.nv.cuinfo,"",@"SHT_NOTE"
	.sectionflags	@"SHF_NOTE_NV_CUINFO"
        /*0018*/ 	.short	0x0002
        /*001a*/ 	.short	0x0064
        /*001c*/ 	.short	0x0082
	.zero		2


//--------------------- .nv.info                  --------------------------
	.section	.nv.info,"",@"SHT_CUDA_INFO"
	.align	4


	//----- nvinfo : EIATTR_REGCOUNT
	.align		4
        /*0000*/ 	.byte	0x04, 0x2f
        /*0002*/ 	.short	(.L_2 - .L_1)
	.align		4
.L_1:
        /*0004*/ 	.word	index@(_Z5hellov)
        /*0008*/ 	.word	0x00000018


	//----- nvinfo : EIATTR_FRAME_SIZE
	.align		4
.L_2:
        /*000c*/ 	.byte	0x04, 0x11
        /*000e*/ 	.short	(.L_4 - .L_3)
	.align		4
.L_3:
        /*0010*/ 	.word	index@(_Z5hellov)
        /*0014*/ 	.word	0x00000000


	//----- nvinfo : EIATTR_MIN_STACK_SIZE
	.align		4
.L_4:
        /*0018*/ 	.byte	0x04, 0x12
        /*001a*/ 	.short	(.L_6 - .L_5)
	.align		4
.L_5:
        /*001c*/ 	.word	index@(_Z5hellov)
        /*0020*/ 	.word	0x00000000
.L_6:


//--------------------- .nv.compat                --------------------------
	.section	.nv.compat,"",@"SHT_CUDA_COMPAT_INFO"
	.align	4
        /*0000*/ 	.byte	0x02, 0x09, 0x00, 0x00, 0x02, 0x02, 0x01, 0x00, 0x02, 0x05, 0x05, 0x00, 0x03, 0x07, 0x01, 0x01
        /*0010*/ 	.byte	0x02, 0x03, 0x00, 0x00, 0x02, 0x06, 0x01, 0x00, 0x04, 0x0b, 0x08, 0x00, 0x09, 0x00, 0x00, 0x00
        /*0020*/ 	.byte	0x00, 0x00, 0x00, 0x00


//--------------------- .nv.info._Z5hellov        --------------------------
	.section	.nv.info._Z5hellov,"",@"SHT_CUDA_INFO"
	.sectionflags	@""
	.align	4


	//----- nvinfo : EIATTR_CUDA_API_VERSION
	.align		4
        /*0000*/ 	.byte	0x04, 0x37
        /*0002*/ 	.short	(.L_8 - .L_7)
.L_7:
        /*0004*/ 	.word	0x00000082


	//----- nvinfo : EIATTR_SPARSE_MMA_MASK
	.align		4
.L_8:
        /*0008*/ 	.byte	0x03, 0x50
        /*000a*/ 	.short	0x0000


	//----- nvinfo : EIATTR_MAXREG_COUNT
	.align		4
        /*000c*/ 	.byte	0x03, 0x1b
        /*000e*/ 	.short	0x00ff


	//----- nvinfo : EIATTR_EXTERNS
	.align		4
        /*0010*/ 	.byte	0x04, 0x0f
        /*0012*/ 	.short	(.L_10 - .L_9)


	//   ....[0]....
	.align		4
.L_9:
        /*0014*/ 	.word	index@(vprintf)


	//----- nvinfo : EIATTR_MERCURY_ISA_VERSION
	.align		4
.L_10:
        /*0018*/ 	.byte	0x03, 0x5f
        /*001a*/ 	.short	0x0101


	//----- nvinfo : EIATTR_VRC_CTA_INIT_COUNT
	.align		4
        /*001c*/ 	.byte	0x02, 0x4a
	.zero		1
	.zero		1


	//----- nvinfo : EIATTR_SYSCALL_OFFSETS
	.align		4
        /*0020*/ 	.byte	0x04, 0x46
        /*0022*/ 	.short	(.L_12 - .L_11)


	//   ....[0]....
.L_11:
        /*0024*/ 	.word	0x00000080


	//----- nvinfo : EIATTR_EXIT_INSTR_OFFSETS
	.align		4
.L_12:
        /*0028*/ 	.byte	0x04, 0x1c
        /*002a*/ 	.short	(.L_14 - .L_13)


	//   ....[0]....
.L_13:
        /*002c*/ 	.word	0x00000090


	//----- nvinfo : EIATTR_SW_WAR
	.align		4
.L_14:
        /*0030*/ 	.byte	0x04, 0x36
        /*0032*/ 	.short	(.L_16 - .L_15)
.L_15:
        /*0034*/ 	.word	0x00000008
.L_16:


//--------------------- .nv.callgraph             --------------------------
	.section	.nv.callgraph,"",@"SHT_CUDA_CALLGRAPH"
	.align	4
	.sectionentsize	8
	.align		4
        /*0000*/ 	.word	0x00000000
	.align		4
        /*0004*/ 	.word	0xffffffff
	.align		4
        /*0008*/ 	.word	index@(_Z5hellov)
	.align		4
        /*000c*/ 	.word	index@(vprintf)
	.align		4
        /*0010*/ 	.word	0x00000000
	.align		4
        /*0014*/ 	.word	0xfffffffe
	.align		4
        /*0018*/ 	.word	0x00000000
	.align		4
        /*001c*/ 	.word	0xfffffffd
	.align		4
        /*0020*/ 	.word	0x00000000
	.align		4
        /*0024*/ 	.word	0xfffffffc


//--------------------- .nv.constant4             --------------------------
	.section	.nv.constant4,"a",@progbits
	.align	8
	.align		8
.nv.constant4:
        /*0000*/ 	.dword	vprintf
	.align		8
        /*0008*/ 	.dword	$str


//--------------------- .text._Z5hellov           --------------------------
	.section	.text._Z5hellov,"ax",@progbits
	.align	128
        .global         _Z5hellov
        .type           _Z5hellov,@function
        .size           _Z5hellov,(.L_x_2 - _Z5hellov)
        .other          _Z5hellov,@"STO_CUDA_ENTRY STV_DEFAULT"
_Z5hellov:
.text._Z5hellov:
[----:B------:R-:W0:Y:S01]  /*0000*/  LDC R1, c[0x0][0x37c] ;  /* 0x0000df00ff017b82 */ /* 0x000e220000000800 */
[----:B------:R-:W-:Y:S01]  /*0010*/  MOV R0, 0x0 ;  /* 0x0000000000007802 */ /* 0x000fe20000000f00 */
[----:B------:R-:W1:Y:S01]  /*0020*/  LDCU.64 UR4, c[0x4][0x8] ;  /* 0x01000100ff0477ac */ /* 0x000e620008000a00 */
[----:B------:R-:W-:-:S05]  /*0030*/  CS2R R6, SRZ ;  /* 0x0000000000067805 */ /* 0x000fca000001ff00 */
[----:B------:R2:W3:Y:S01]  /*0040*/  LDC.64 R2, c[0x4][R0] ;  /* 0x0100000000027b82 */ /* 0x0004e20000000a00 */
[----:B-1----:R-:W-:Y:S02]  /*0050*/  IMAD.U32 R4, RZ, RZ, UR4 ;  /* 0x00000004ff047e24 */ /* 0x002fe4000f8e00ff */
[----:B--2---:R-:W-:-:S07]  /*0060*/  IMAD.U32 R5, RZ, RZ, UR5 ;  /* 0x00000005ff057e24 */ /* 0x004fce000f8e00ff */
[----:B------:R-:W-:-:S07]  /*0070*/  LEPC R20, `(.L_x_0) ;  /* 0x000000001014794e */ /* 0x000fce0000000000 */
[----:B0--3--:R-:W-:Y:S05]  /*0080*/  CALL.ABS.NOINC R2 ;  /* 0x0000000002007343 */ /* 0x009fea0003c00000 */
.L_x_0:
[----:B------:R-:W-:Y:S05]  /*0090*/  EXIT ;  /* 0x000000000000794d */ /* 0x000fea0003800000 */
.L_x_1:
[----:B------:R-:W-:-:S00]  /*00a0*/  BRA `(.L_x_1) ;  /* 0xfffffffc00fc7947 */ /* 0x000fc0000383ffff */
[----:B------:R-:W-:-:S00]  /*00b0*/  NOP ;  /* 0x0000000000007918 */ /* 0x000fc00000000000 */
        /* <DEDUP_REMOVED lines=12> */
.L_x_2:


//--------------------- .nv.global.init           --------------------------
	.section	.nv.global.init,"aw",@progbits
.nv.global.init:
	.type		$str,@object
	.size		$str,(.L_0 - $str)
$str:
        /*0000*/ 	.byte	0x48, 0x65, 0x6c, 0x6c, 0x6f, 0x21, 0x0a, 0x00
.L_0:


//--------------------- .nv.shared.reserved.0     --------------------------
	.section	.nv.shared.reserved.0,"aw",@nobits
	.weak		__nv_reservedSMEM_offset_0_alias
	.size		__nv_reservedSMEM_offset_0_alias, 0, 64
	.other		__nv_reservedSMEM_offset_0_alias,@"STO_CUDA_RESERVED_SHARED STV_DEFAULT"
__nv_reservedSMEM_offset_0_alias:
	.zero		0
	.zero		64


//--------------------- .nv.constant0._Z5hellov   --------------------------
	.section	.nv.constant0._Z5hellov,"a",@progbits
	.sectionflags	@""
	.align	4
.nv.constant0._Z5hellov:
	.zero		896


//--------------------- SYMBOLS --------------------------

	.type		.nv.reservedSmem.offset0,@object
	.size		.nv.reservedSmem.offset0,0x4
	.type		vprintf,@function
